//
// Generated by NVIDIA NVVM Compiler
//
// Compiler Build ID: CL-36424714
// Cuda compilation tools, release 13.0, V13.0.88
// Based on NVVM 20.0.0
//

.version 9.0
.target sm_100
.address_size 64

	// .globl	_Z13tiled_stencilPfS_i
// _ZZ13tiled_stencilPfS_iE5tiles has been demoted

.visible .entry _Z13tiled_stencilPfS_i(
	.param .u64 .ptr .align 1 _Z13tiled_stencilPfS_i_param_0,
	.param .u64 .ptr .align 1 _Z13tiled_stencilPfS_i_param_1,
	.param .u32 _Z13tiled_stencilPfS_i_param_2
)
{
	.reg .pred 	%p<26>;
	.reg .b32 	%r<47>;
	.reg .b32 	%f<20>;
	.reg .b64 	%rd<17>;
	// demoted variable
	.shared .align 4 .b8 _ZZ13tiled_stencilPfS_iE5tiles[864];
	ld.param.u64 	%rd3, [_Z13tiled_stencilPfS_i_param_0];
	ld.param.u64 	%rd4, [_Z13tiled_stencilPfS_i_param_1];
	ld.param.u32 	%r18, [_Z13tiled_stencilPfS_i_param_2];
	cvta.to.global.u64 	%rd1, %rd4;
	mov.u32 	%r1, %tid.x;
	mov.u32 	%r19, %ctaid.x;
	shl.b32 	%r20, %r19, 2;
	add.s32 	%r2, %r20, %r1;
	mov.u32 	%r3, %tid.y;
	mov.u32 	%r21, %ctaid.y;
	shl.b32 	%r22, %r21, 2;
	add.s32 	%r4, %r22, %r3;
	mov.u32 	%r5, %tid.z;
	mov.u32 	%r23, %ctaid.z;
	shl.b32 	%r24, %r23, 2;
	add.s32 	%r6, %r24, %r5;
	mul.lo.s32 	%r7, %r18, %r2;
	mul.lo.s32 	%r8, %r7, %r18;
	mul.lo.s32 	%r9, %r18, %r4;
	add.s32 	%r25, %r8, %r9;
	add.s32 	%r10, %r25, %r6;
	mul.wide.s32 	%rd5, %r10, 4;
	add.s64 	%rd2, %rd1, %rd5;
	ld.global.f32 	%f1, [%rd2];
	mov.u32 	%r26, _ZZ13tiled_stencilPfS_iE5tiles;
	mad.lo.s32 	%r27, %r1, 144, %r26;
	add.s32 	%r11, %r27, 144;
	mul.lo.s32 	%r28, %r3, 24;
	add.s32 	%r12, %r11, %r28;
	add.s32 	%r13, %r12, 24;
	shl.b32 	%r29, %r5, 2;
	add.s32 	%r14, %r13, %r29;
	st.shared.f32 	[%r14+4], %f1;
	setp.ne.s32 	%p1, %r1, 0;
	setp.lt.s32 	%p2, %r2, 1;
	add.s32 	%r30, %r26, %r28;
	add.s32 	%r31, %r30, %r29;
	add.s32 	%r15, %r31, 24;
	or.pred  	%p3, %p1, %p2;
	@%p3 bra 	$L__BB0_2;
	sub.s32 	%r32, %r7, %r18;
	add.s32 	%r33, %r9, %r6;
	mad.lo.s32 	%r34, %r32, %r18, %r33;
	mul.wide.s32 	%rd6, %r34, 4;
	add.s64 	%rd7, %rd1, %rd6;
	ld.global.f32 	%f2, [%rd7];
	st.shared.f32 	[%r15+4], %f2;
$L__BB0_2:
	setp.ne.s32 	%p4, %r3, 0;
	setp.eq.s32 	%p5, %r4, 0;
	add.s32 	%r16, %r11, %r29;
	or.pred  	%p6, %p4, %p5;
	@%p6 bra 	$L__BB0_4;
	sub.s32 	%r36, %r9, %r18;
	add.s32 	%r37, %r36, %r6;
	add.s32 	%r38, %r37, %r8;
	mul.wide.s32 	%rd8, %r38, 4;
	add.s64 	%rd9, %rd1, %rd8;
	ld.global.f32 	%f3, [%rd9];
	st.shared.f32 	[%r16+4], %f3;
$L__BB0_4:
	setp.ne.s32 	%p7, %r5, 0;
	setp.eq.s32 	%p8, %r6, 0;
	or.pred  	%p9, %p7, %p8;
	@%p9 bra 	$L__BB0_6;
	ld.global.f32 	%f4, [%rd2+-4];
	st.shared.f32 	[%r13], %f4;
$L__BB0_6:
	setp.ne.s32 	%p10, %r1, 3;
	add.s32 	%r17, %r18, -1;
	setp.ge.s32 	%p11, %r2, %r17;
	or.pred  	%p12, %p10, %p11;
	@%p12 bra 	$L__BB0_8;
	add.s32 	%r39, %r7, %r18;
	add.s32 	%r40, %r9, %r6;
	mad.lo.s32 	%r41, %r39, %r18, %r40;
	mul.wide.s32 	%rd10, %r41, 4;
	add.s64 	%rd11, %rd1, %rd10;
	ld.global.f32 	%f5, [%rd11];
	st.shared.f32 	[%r15+724], %f5;
$L__BB0_8:
	setp.ne.s32 	%p13, %r3, 3;
	setp.ge.s32 	%p14, %r4, %r17;
	or.pred  	%p15, %p13, %p14;
	@%p15 bra 	$L__BB0_10;
	mul.wide.s32 	%rd12, %r18, 4;
	add.s64 	%rd13, %rd2, %rd12;
	ld.global.f32 	%f6, [%rd13];
	st.shared.f32 	[%r16+124], %f6;
$L__BB0_10:
	setp.ne.s32 	%p16, %r5, 3;
	setp.ge.s32 	%p17, %r6, %r17;
	or.pred  	%p18, %p16, %p17;
	@%p18 bra 	$L__BB0_12;
	ld.global.f32 	%f7, [%rd2+4];
	st.shared.f32 	[%r12+44], %f7;
$L__BB0_12:
	setp.eq.s32 	%p19, %r6, 0;
	setp.eq.s32 	%p20, %r4, 0;
	setp.lt.s32 	%p21, %r2, 1;
	or.pred  	%p22, %p20, %p19;
	or.pred  	%p23, %p22, %p21;
	max.s32 	%r44, %r2, %r4;
	max.s32 	%r45, %r6, %r44;
	setp.ge.s32 	%p24, %r45, %r17;
	or.pred  	%p25, %p23, %p24;
	@%p25 bra 	$L__BB0_14;
	ld.shared.f32 	%f8, [%r14+-140];
	ld.shared.f32 	%f9, [%r14+148];
	add.f32 	%f10, %f8, %f9;
	ld.shared.f32 	%f11, [%r14+-20];
	add.f32 	%f12, %f10, %f11;
	ld.shared.f32 	%f13, [%r14+28];
	add.f32 	%f14, %f12, %f13;
	ld.shared.f32 	%f15, [%r14];
	add.f32 	%f16, %f14, %f15;
	ld.shared.f32 	%f17, [%r14+8];
	add.f32 	%f18, %f16, %f17;
	mul.f32 	%f19, %f18, 0f3F400000;
	cvta.to.global.u64 	%rd14, %rd3;
	add.s64 	%rd16, %rd14, %rd5;
	st.global.f32 	[%rd16], %f19;
$L__BB0_14:
	ret;

}
	// .globl	_Z15untiled_stencilPfS_i
.visible .entry _Z15untiled_stencilPfS_i(
	.param .u64 .ptr .align 1 _Z15untiled_stencilPfS_i_param_0,
	.param .u64 .ptr .align 1 _Z15untiled_stencilPfS_i_param_1,
	.param .u32 _Z15untiled_stencilPfS_i_param_2
)
{
	.reg .pred 	%p<8>;
	.reg .b32 	%r<35>;
	.reg .b32 	%f<13>;
	.reg .b64 	%rd<20>;

	ld.param.u64 	%rd1, [_Z15untiled_stencilPfS_i_param_0];
	ld.param.u64 	%rd2, [_Z15untiled_stencilPfS_i_param_1];
	ld.param.u32 	%r5, [_Z15untiled_stencilPfS_i_param_2];
	mov.u32 	%r6, %tid.x;
	mov.u32 	%r7, %ctaid.x;
	mov.u32 	%r8, %ntid.x;
	mad.lo.s32 	%r1, %r7, %r8, %r6;
	mov.u32 	%r9, %tid.y;
	mov.u32 	%r10, %ctaid.y;
	mov.u32 	%r11, %ntid.y;
	mad.lo.s32 	%r12, %r10, %r11, %r9;
	mov.u32 	%r13, %tid.z;
	mov.u32 	%r14, %ctaid.z;
	mov.u32 	%r15, %ntid.z;
	mad.lo.s32 	%r16, %r14, %r15, %r13;
	add.s32 	%r17, %r5, -1;
	max.s32 	%r18, %r1, %r12;
	max.s32 	%r19, %r18, %r16;
	setp.ge.s32 	%p1, %r19, %r17;
	setp.lt.s32 	%p2, %r1, 1;
	or.pred  	%p3, %p2, %p1;
	setp.eq.s32 	%p4, %r12, 0;
	or.pred  	%p5, %p3, %p4;
	setp.eq.s32 	%p6, %r16, 0;
	or.pred  	%p7, %p5, %p6;
	@%p7 bra 	$L__BB1_2;
	cvta.to.global.u64 	%rd3, %rd2;
	cvta.to.global.u64 	%rd4, %rd1;
	mul.lo.s32 	%r20, %r5, %r1;
	mul.lo.s32 	%r21, %r20, %r5;
	mul.lo.s32 	%r22, %r5, %r12;
	add.s32 	%r23, %r21, %r22;
	add.s32 	%r24, %r23, %r16;
	sub.s32 	%r25, %r20, %r5;
	add.s32 	%r26, %r22, %r16;
	mad.lo.s32 	%r27, %r25, %r5, %r26;
	shl.b32 	%r28, %r5, 1;
	add.s32 	%r29, %r25, %r28;
	mad.lo.s32 	%r30, %r29, %r5, %r26;
	sub.s32 	%r31, %r22, %r5;
	add.s32 	%r32, %r31, %r16;
	add.s32 	%r33, %r32, %r21;
	add.s32 	%r34, %r24, %r5;
	mul.wide.s32 	%rd5, %r27, 4;
	add.s64 	%rd6, %rd3, %rd5;
	ld.global.f32 	%f1, [%rd6];
	mul.wide.s32 	%rd7, %r30, 4;
	add.s64 	%rd8, %rd3, %rd7;
	ld.global.f32 	%f2, [%rd8];
	add.f32 	%f3, %f1, %f2;
	mul.wide.s32 	%rd9, %r33, 4;
	add.s64 	%rd10, %rd3, %rd9;
	ld.global.f32 	%f4, [%rd10];
	add.f32 	%f5, %f3, %f4;
	mul.wide.s32 	%rd11, %r34, 4;
	add.s64 	%rd12, %rd3, %rd11;
	ld.global.f32 	%f6, [%rd12];
	add.f32 	%f7, %f5, %f6;
	cvt.s64.s32 	%rd13, %r23;
	cvt.u64.u32 	%rd14, %r16;
	add.s64 	%rd15, %rd14, %rd13;
	shl.b64 	%rd16, %rd15, 2;
	add.s64 	%rd17, %rd3, %rd16;
	ld.global.f32 	%f8, [%rd17+-4];
	add.f32 	%f9, %f7, %f8;
	ld.global.f32 	%f10, [%rd17+4];
	add.f32 	%f11, %f9, %f10;
	mul.f32 	%f12, %f11, 0f3F400000;
	mul.wide.s32 	%rd18, %r24, 4;
	add.s64 	%rd19, %rd4, %rd18;
	st.global.f32 	[%rd19], %f12;
$L__BB1_2:
	ret;

}


// ===== COMPILED SASS (sm_100) =====

	.target	sm_100

	.elftype	@"ET_EXEC"


//--------------------- .note.nv.tkinfo           --------------------------
	.section	.note.nv.tkinfo,"",@"SHT_NOTE"
	.sectionflags	@"SHF_NOTE_NV_TKINFO"
	.tkinfo
        /*0018*/ 	.word	0x00000002
        /*0030*/ 	.string	""
        /*0030*/ 	.string	"ptxas"
        /*0030*/ 	.string	"Cuda compilation tools, release 13.0, V13.0.88"
        /*0030*/ 	.string	"Build cuda_13.0.r13.0/compiler.36424714_0"
        /*0030*/ 	.string	"-arch sm_100 -m 64 "



//--------------------- .note.nv.cuinfo           --------------------------
	.section	.note.nv.cuinfo,"",@"SHT_NOTE"
	.sectionflags	@"SHF_NOTE_NV_CUINFO"
        /*0018*/ 	.short	0x0002
        /*001a*/ 	.short	0x0064
        /*001c*/ 	.short	0x0082
	.zero		2


//--------------------- .nv.info                  --------------------------
	.section	.nv.info,"",@"SHT_CUDA_INFO"
	.align	4


	//----- nvinfo : EIATTR_REGCOUNT
	.align		4
        /*0000*/ 	.byte	0x04, 0x2f
        /*0002*/ 	.short	(.L_1 - .L_0)
	.align		4
.L_0:
        /*0004*/ 	.word	index@(_Z13tiled_stencilPfS_i)
        /*0008*/ 	.word	0x0000001a


	//----- nvinfo : EIATTR_FRAME_SIZE
	.align		4
.L_1:
        /*000c*/ 	.byte	0x04, 0x11
        /*000e*/ 	.short	(.L_3 - .L_2)
	.align		4
.L_2:
        /*0010*/ 	.word	index@(_Z13tiled_stencilPfS_i)
        /*0014*/ 	.word	0x00000000


	//----- nvinfo : EIATTR_REGCOUNT
	.align		4
.L_3:
        /*0018*/ 	.byte	0x04, 0x2f
        /*001a*/ 	.short	(.L_5 - .L_4)
	.align		4
.L_4:
        /*001c*/ 	.word	index@(_Z15untiled_stencilPfS_i)
        /*0020*/ 	.word	0x00000012


	//----- nvinfo : EIATTR_FRAME_SIZE
	.align		4
.L_5:
        /*0024*/ 	.byte	0x04, 0x11
        /*0026*/ 	.short	(.L_7 - .L_6)
	.align		4
.L_6:
        /*0028*/ 	.word	index@(_Z15untiled_stencilPfS_i)
        /*002c*/ 	.word	0x00000000


	//----- nvinfo : EIATTR_MIN_STACK_SIZE
	.align		4
.L_7:
        /*0030*/ 	.byte	0x04, 0x12
        /*0032*/ 	.short	(.L_9 - .L_8)
	.align		4
.L_8:
        /*0034*/ 	.word	index@(_Z15untiled_stencilPfS_i)
        /*0038*/ 	.word	0x00000000


	//----- nvinfo : EIATTR_MIN_STACK_SIZE
	.align		4
.L_9:
        /*003c*/ 	.byte	0x04, 0x12
        /*003e*/ 	.short	(.L_11 - .L_10)
	.align		4
.L_10:
        /*0040*/ 	.word	index@(_Z13tiled_stencilPfS_i)
        /*0044*/ 	.word	0x00000000
.L_11:


//--------------------- .nv.compat                --------------------------
	.section	.nv.compat,"",@"SHT_CUDA_COMPAT_INFO"
	.align	4
        /*0000*/ 	.byte	0x02, 0x09, 0x00, 0x00, 0x02, 0x02, 0x01, 0x00, 0x02, 0x05, 0x05, 0x00, 0x03, 0x07, 0x01, 0x01
        /*0010*/ 	.byte	0x02, 0x03, 0x00, 0x00, 0x02, 0x06, 0x01, 0x00, 0x04, 0x0b, 0x08, 0x00, 0x09, 0x00, 0x00, 0x00
        /*0020*/ 	.byte	0x00, 0x00, 0x00, 0x00


//--------------------- .nv.info._Z15untiled_stencilPfS_i --------------------------
	.section	.nv.info._Z15untiled_stencilPfS_i,"",@"SHT_CUDA_INFO"
	.sectionflags	@""
	.align	4


	//----- nvinfo : EIATTR_CUDA_API_VERSION
	.align		4
        /*0000*/ 	.byte	0x04, 0x37
        /*0002*/ 	.short	(.L_13 - .L_12)
.L_12:
        /*0004*/ 	.word	0x00000082


	//----- nvinfo : EIATTR_KPARAM_INFO
	.align		4
.L_13:
        /*0008*/ 	.byte	0x04, 0x17
        /*000a*/ 	.short	(.L_15 - .L_14)
.L_14:
        /*000c*/ 	.word	0x00000000
        /*0010*/ 	.short	0x0002
        /*0012*/ 	.short	0x0010
        /*0014*/ 	.byte	0x00, 0xf0, 0x11, 0x00


	//----- nvinfo : EIATTR_KPARAM_INFO
	.align		4
.L_15:
        /*0018*/ 	.byte	0x04, 0x17
        /*001a*/ 	.short	(.L_17 - .L_16)
.L_16:
        /*001c*/ 	.word	0x00000000
        /*0020*/ 	.short	0x0001
        /*0022*/ 	.short	0x0008
        /*0024*/ 	.byte	0x00, 0xf5, 0x21, 0x00


	//----- nvinfo : EIATTR_KPARAM_INFO
	.align		4
.L_17:
        /*0028*/ 	.byte	0x04, 0x17
        /*002a*/ 	.short	(.L_19 - .L_18)
.L_18:
        /*002c*/ 	.word	0x00000000
        /*0030*/ 	.short	0x0000
        /*0032*/ 	.short	0x0000
        /*0034*/ 	.byte	0x00, 0xf5, 0x21, 0x00


	//----- nvinfo : EIATTR_SPARSE_MMA_MASK
	.align		4
.L_19:
        /*0038*/ 	.byte	0x03, 0x50
        /*003a*/ 	.short	0x0000


	//----- nvinfo : EIATTR_MAXREG_COUNT
	.align		4
        /*003c*/ 	.byte	0x03, 0x1b
        /*003e*/ 	.short	0x00ff


	//----- nvinfo : EIATTR_MERCURY_ISA_VERSION
	.align		4
        /*0040*/ 	.byte	0x03, 0x5f
        /*0042*/ 	.short	0x0101


	//----- nvinfo : EIATTR_VRC_CTA_INIT_COUNT
	.align		4
        /*0044*/ 	.byte	0x02, 0x4a
	.zero		1
	.zero		1


	//----- nvinfo : EIATTR_EXIT_INSTR_OFFSETS
	.align		4
        /*0048*/ 	.byte	0x04, 0x1c
        /*004a*/ 	.short	(.L_21 - .L_20)


	//   ....[0]....
.L_20:
        /*004c*/ 	.word	0x00000140


	//   ....[1]....
        /*0050*/ 	.word	0x000003c0


	//----- nvinfo : EIATTR_CBANK_PARAM_SIZE
	.align		4
.L_21:
        /*0054*/ 	.byte	0x03, 0x19
        /*0056*/ 	.short	0x0014


	//----- nvinfo : EIATTR_PARAM_CBANK
	.align		4
        /*0058*/ 	.byte	0x04, 0x0a
        /*005a*/ 	.short	(.L_23 - .L_22)
	.align		4
.L_22:
        /*005c*/ 	.word	index@(.nv.constant0._Z15untiled_stencilPfS_i)
        /*0060*/ 	.short	0x0380
        /*0062*/ 	.short	0x0014


	//----- nvinfo : EIATTR_SW_WAR
	.align		4
.L_23:
        /*0064*/ 	.byte	0x04, 0x36
        /*0066*/ 	.short	(.L_25 - .L_24)
.L_24:
        /*0068*/ 	.word	0x00000008
.L_25:


//--------------------- .nv.info._Z13tiled_stencilPfS_i --------------------------
	.section	.nv.info._Z13tiled_stencilPfS_i,"",@"SHT_CUDA_INFO"
	.sectionflags	@""
	.align	4


	//----- nvinfo : EIATTR_CUDA_API_VERSION
	.align		4
        /*0000*/ 	.byte	0x04, 0x37
        /*0002*/ 	.short	(.L_27 - .L_26)
.L_26:
        /*0004*/ 	.word	0x00000082


	//----- nvinfo : EIATTR_KPARAM_INFO
	.align		4
.L_27:
        /*0008*/ 	.byte	0x04, 0x17
        /*000a*/ 	.short	(.L_29 - .L_28)
.L_28:
        /*000c*/ 	.word	0x00000000
        /*0010*/ 	.short	0x0002
        /*0012*/ 	.short	0x0010
        /*0014*/ 	.byte	0x00, 0xf0, 0x11, 0x00


	//----- nvinfo : EIATTR_KPARAM_INFO
	.align		4
.L_29:
        /*0018*/ 	.byte	0x04, 0x17
        /*001a*/ 	.short	(.L_31 - .L_30)
.L_30:
        /*001c*/ 	.word	0x00000000
        /*0020*/ 	.short	0x0001
        /*0022*/ 	.short	0x0008
        /*0024*/ 	.byte	0x00, 0xf5, 0x21, 0x00


	//----- nvinfo : EIATTR_KPARAM_INFO
	.align		4
.L_31:
        /*0028*/ 	.byte	0x04, 0x17
        /*002a*/ 	.short	(.L_33 - .L_32)
.L_32:
        /*002c*/ 	.word	0x00000000
        /*0030*/ 	.short	0x0000
        /*0032*/ 	.short	0x0000
        /*0034*/ 	.byte	0x00, 0xf5, 0x21, 0x00


	//----- nvinfo : EIATTR_SPARSE_MMA_MASK
	.align		4
.L_33:
        /*0038*/ 	.byte	0x03, 0x50
        /*003a*/ 	.short	0x0000


	//----- nvinfo : EIATTR_MAXREG_COUNT
	.align		4
        /*003c*/ 	.byte	0x03, 0x1b
        /*003e*/ 	.short	0x00ff


	//----- nvinfo : EIATTR_MERCURY_ISA_VERSION
	.align		4
        /*0040*/ 	.byte	0x03, 0x5f
        /*0042*/ 	.short	0x0101


	//----- nvinfo : EIATTR_VRC_CTA_INIT_COUNT
	.align		4
        /*0044*/ 	.byte	0x02, 0x4a
	.zero		1
	.zero		1


	//----- nvinfo : EIATTR_EXIT_INSTR_OFFSETS
	.align		4
        /*0048*/ 	.byte	0x04, 0x1c
        /*004a*/ 	.short	(.L_35 - .L_34)


	//   ....[0]....
.L_34:
        /*004c*/ 	.word	0x00000480


	//   ....[1]....
        /*0050*/ 	.word	0x00000580


	//----- nvinfo : EIATTR_CBANK_PARAM_SIZE
	.align		4
.L_35:
        /*0054*/ 	.byte	0x03, 0x19
        /*0056*/ 	.short	0x0014


	//----- nvinfo : EIATTR_PARAM_CBANK
	.align		4
        /*0058*/ 	.byte	0x04, 0x0a
        /*005a*/ 	.short	(.L_37 - .L_36)
	.align		4
.L_36:
        /*005c*/ 	.word	index@(.nv.constant0._Z13tiled_stencilPfS_i)
        /*0060*/ 	.short	0x0380
        /*0062*/ 	.short	0x0014


	//----- nvinfo : EIATTR_SW_WAR
	.align		4
.L_37:
        /*0064*/ 	.byte	0x04, 0x36
        /*0066*/ 	.short	(.L_39 - .L_38)
.L_38:
        /*0068*/ 	.word	0x00000008
.L_39:


//--------------------- .nv.callgraph             --------------------------
	.section	.nv.callgraph,"",@"SHT_CUDA_CALLGRAPH"
	.align	4
	.sectionentsize	8
	.align		4
        /*0000*/ 	.word	0x00000000
	.align		4
        /*0004*/ 	.word	0xffffffff
	.align		4
        /*0008*/ 	.word	0x00000000
	.align		4
        /*000c*/ 	.word	0xfffffffe
	.align		4
        /*0010*/ 	.word	0x00000000
	.align		4
        /*0014*/ 	.word	0xfffffffd
	.align		4
        /*0018*/ 	.word	0x00000000
	.align		4
        /*001c*/ 	.word	0xfffffffc


//--------------------- .text._Z15untiled_stencilPfS_i --------------------------
	.section	.text._Z15untiled_stencilPfS_i,"ax",@progbits
	.align	128
        .global         _Z15untiled_stencilPfS_i
        .type           _Z15untiled_stencilPfS_i,@function
        .size           _Z15untiled_stencilPfS_i,(.L_x_2 - _Z15untiled_stencilPfS_i)
        .other          _Z15untiled_stencilPfS_i,@"STO_CUDA_ENTRY STV_DEFAULT"
_Z15untiled_stencilPfS_i:
.text._Z15untiled_stencilPfS_i:
[----:B------:R-:W-:Y:S01]  /*0000*/  LDC R1, c[0x0][0x37c] ;  /* 0x0000df00ff017b82 */ /* 0x000fe20000000800 */
[----:B------:R-:W0:Y:S07]  /*0010*/  S2R R0, SR_TID.X ;  /* 0x0000000000007919 */ /* 0x000e2e0000002100 */
[----:B------:R-:W0:Y:S01]  /*0020*/  LDC R3, c[0x0][0x360] ;  /* 0x0000d800ff037b82 */ /* 0x000e220000000800 */
[----:B------:R-:W1:Y:S01]  /*0030*/  S2R R4, SR_TID.Y ;  /* 0x0000000000047919 */ /* 0x000e620000002200 */
[----:B------:R-:W2:Y:S06]  /*0040*/  S2R R11, SR_TID.Z ;  /* 0x00000000000b7919 */ /* 0x000eac0000002300 */
[----:B------:R-:W1:Y:S08]  /*0050*/  LDC R7, c[0x0][0x364] ;  /* 0x0000d900ff077b82 */ /* 0x000e700000000800 */
[----:B------:R-:W0:Y:S08]  /*0060*/  S2UR UR4, SR_CTAID.X ;  /* 0x00000000000479c3 */ /* 0x000e300000002500 */
[----:B------:R-:W1:Y:S08]  /*0070*/  S2UR UR5, SR_CTAID.Y ;  /* 0x00000000000579c3 */ /* 0x000e700000002600 */
[----:B------:R-:W2:Y:S08]  /*0080*/  S2UR UR6, SR_CTAID.Z ;  /* 0x00000000000679c3 */ /* 0x000eb00000002700 */
[----:B------:R-:W2:Y:S01]  /*0090*/  LDC R2, c[0x0][0x368] ;  /* 0x0000da00ff027b82 */ /* 0x000ea20000000800 */
[----:B0-----:R-:W-:-:S07]  /*00a0*/  IMAD R0, R3, UR4, R0 ;  /* 0x0000000403007c24 */ /* 0x001fce000f8e0200 */
[----:B------:R-:W0:Y:S01]  /*00b0*/  LDC R5, c[0x0][0x390] ;  /* 0x0000e400ff057b82 */ /* 0x000e220000000800 */
[----:B-1----:R-:W-:Y:S02]  /*00c0*/  IMAD R4, R7, UR5, R4 ;  /* 0x0000000507047c24 */ /* 0x002fe4000f8e0204 */
[----:B--2---:R-:W-:-:S05]  /*00d0*/  IMAD R11, R2, UR6, R11 ;  /* 0x00000006020b7c24 */ /* 0x004fca000f8e020b */
[----:B------:R-:W-:Y:S02]  /*00e0*/  VIMNMX3 R3, R0, R4, R11, !PT ;  /* 0x000000040003720f */ /* 0x000fe4000780010b */
[----:B0-----:R-:W-:-:S04]  /*00f0*/  IADD3 R2, PT, PT, R5, -0x1, RZ ;  /* 0xffffffff05027810 */ /* 0x001fc80007ffe0ff */
[----:B------:R-:W-:-:S04]  /*0100*/  ISETP.GE.AND P0, PT, R3, R2, PT ;  /* 0x000000020300720c */ /* 0x000fc80003f06270 */
[----:B------:R-:W-:-:S04]  /*0110*/  ISETP.LT.OR P0, PT, R0, 0x1, P0 ;  /* 0x000000010000780c */ /* 0x000fc80000701670 */
[----:B------:R-:W-:-:S04]  /*0120*/  ISETP.EQ.OR P0, PT, R4, RZ, P0 ;  /* 0x000000ff0400720c */ /* 0x000fc80000702670 */
[----:B------:R-:W-:-:S13]  /*0130*/  ISETP.EQ.OR P0, PT, R11, RZ, P0 ;  /* 0x000000ff0b00720c */ /* 0x000fda0000702670 */
[----:B------:R-:W-:Y:S05]  /*0140*/  @P0 EXIT ;  /* 0x000000000000094d */ /* 0x000fea0003800000 */
[----:B------:R-:W0:Y:S01]  /*0150*/  LDC.64 R2, c[0x0][0x388] ;  /* 0x0000e200ff027b82 */ /* 0x000e220000000a00 */
[-C--:B------:R-:W-:Y:S01]  /*0160*/  IMAD R0, R0, R5.reuse, RZ ;  /* 0x0000000500007224 */ /* 0x080fe200078e02ff */
[----:B------:R-:W1:Y:S01]  /*0170*/  LDCU.64 UR4, c[0x0][0x358] ;  /* 0x00006b00ff0477ac */ /* 0x000e620008000a00 */
[CC--:B------:R-:W-:Y:S02]  /*0180*/  IMAD R10, R4.reuse, R5.reuse, -R5 ;  /* 0x00000005040a7224 */ /* 0x0c0fe400078e0a05 */
[-C--:B------:R-:W-:Y:S01]  /*0190*/  IMAD R8, R4, R5.reuse, R11 ;  /* 0x0000000504087224 */ /* 0x080fe200078e020b */
[-C--:B------:R-:W-:Y:S01]  /*01a0*/  IADD3 R6, PT, PT, R0, -R5.reuse, RZ ;  /* 0x8000000500067210 */ /* 0x080fe20007ffe0ff */
[----:B------:R-:W2:Y:S01]  /*01b0*/  LDCU.64 UR6, c[0x0][0x388] ;  /* 0x00007100ff0677ac */ /* 0x000ea20008000a00 */
[----:B------:R-:W-:Y:S02]  /*01c0*/  IADD3 R14, PT, PT, R4, R0, RZ ;  /* 0x00000000040e7210 */ /* 0x000fe40007ffe0ff */
[----:B------:R-:W-:Y:S01]  /*01d0*/  LEA R4, R5, R6, 0x1 ;  /* 0x0000000605047211 */ /* 0x000fe200078e08ff */
[-C--:B------:R-:W-:Y:S01]  /*01e0*/  IMAD R7, R6, R5.reuse, R8 ;  /* 0x0000000506077224 */ /* 0x080fe200078e0208 */
[----:B------:R-:W-:Y:S01]  /*01f0*/  IADD3 R12, PT, PT, R11, R10, RZ ;  /* 0x0000000a0b0c7210 */ /* 0x000fe20007ffe0ff */
[----:B------:R-:W-:-:S02]  /*0200*/  IMAD R10, R14, R5, RZ ;  /* 0x000000050e0a7224 */ /* 0x000fc400078e02ff */
[-C--:B------:R-:W-:Y:S02]  /*0210*/  IMAD R9, R4, R5.reuse, R8 ;  /* 0x0000000504097224 */ /* 0x080fe400078e0208 */
[-C--:B------:R-:W-:Y:S01]  /*0220*/  IMAD R13, R0, R5.reuse, R12 ;  /* 0x00000005000d7224 */ /* 0x080fe200078e020c */
[CC--:B------:R-:W-:Y:S02]  /*0230*/  IADD3 R0, PT, PT, R11.reuse, R10.reuse, RZ ;  /* 0x0000000a0b007210 */ /* 0x0c0fe40007ffe0ff */
[----:B------:R-:W-:Y:S01]  /*0240*/  IADD3 R14, P0, PT, R11, R10, RZ ;  /* 0x0000000a0b0e7210 */ /* 0x000fe20007f1e0ff */
[----:B0-----:R-:W-:Y:S01]  /*0250*/  IMAD.WIDE R8, R9, 0x4, R2 ;  /* 0x0000000409087825 */ /* 0x001fe200078e0202 */
[----:B------:R-:W-:-:S03]  /*0260*/  IADD3 R11, PT, PT, R0, R5, RZ ;  /* 0x00000005000b7210 */ /* 0x000fc60007ffe0ff */
[--C-:B------:R-:W-:Y:S02]  /*0270*/  IMAD.WIDE R6, R7, 0x4, R2.reuse ;  /* 0x0000000407067825 */ /* 0x100fe400078e0202 */
[----:B-1----:R-:W3:Y:S02]  /*0280*/  LDG.E R9, desc[UR4][R8.64] ;  /* 0x0000000408097981 */ /* 0x002ee4000c1e1900 */
[--C-:B------:R-:W-:Y:S02]  /*0290*/  IMAD.WIDE R4, R13, 0x4, R2.reuse ;  /* 0x000000040d047825 */ /* 0x100fe400078e0202 */
[----:B------:R0:W3:Y:S01]  /*02a0*/  LDG.E R12, desc[UR4][R6.64] ;  /* 0x00000004060c7981 */ /* 0x0000e2000c1e1900 */
[----:B------:R-:W-:Y:S01]  /*02b0*/  LEA.HI.X.SX32 R13, R10, RZ, 0x1, P0 ;  /* 0x000000ff0a0d7211 */ /* 0x000fe200000f0eff */
[----:B------:R-:W-:Y:S01]  /*02c0*/  IMAD.WIDE R2, R11, 0x4, R2 ;  /* 0x000000040b027825 */ /* 0x000fe200078e0202 */
[C---:B--2---:R-:W-:Y:S01]  /*02d0*/  LEA R10, P0, R14.reuse, UR6, 0x2 ;  /* 0x000000060e0a7c11 */ /* 0x044fe2000f8010ff */
[----:B------:R-:W2:Y:S03]  /*02e0*/  LDG.E R5, desc[UR4][R4.64] ;  /* 0x0000000404057981 */ /* 0x000ea6000c1e1900 */
[----:B------:R-:W-:Y:S01]  /*02f0*/  LEA.HI.X R11, R14, UR7, R13, 0x2, P0 ;  /* 0x000000070e0b7c11 */ /* 0x000fe200080f140d */
[----:B------:R-:W4:Y:S01]  /*0300*/  LDG.E R3, desc[UR4][R2.64] ;  /* 0x0000000402037981 */ /* 0x000f22000c1e1900 */
[----:B0-----:R-:W0:Y:S03]  /*0310*/  LDC.64 R6, c[0x0][0x380] ;  /* 0x0000e000ff067b82 */ /* 0x001e260000000a00 */
[----:B------:R-:W5:Y:S04]  /*0320*/  LDG.E R13, desc[UR4][R10.64+-0x4] ;  /* 0xfffffc040a0d7981 */ /* 0x000f68000c1e1900 */
[----:B------:R-:W5:Y:S01]  /*0330*/  LDG.E R15, desc[UR4][R10.64+0x4] ;  /* 0x000004040a0f7981 */ /* 0x000f62000c1e1900 */
[----:B---3--:R-:W-:-:S04]  /*0340*/  FADD R12, R12, R9 ;  /* 0x000000090c0c7221 */ /* 0x008fc80000000000 */
[----:B--2---:R-:W-:-:S04]  /*0350*/  FADD R12, R12, R5 ;  /* 0x000000050c0c7221 */ /* 0x004fc80000000000 */
[----:B----4-:R-:W-:-:S04]  /*0360*/  FADD R12, R12, R3 ;  /* 0x000000030c0c7221 */ /* 0x010fc80000000000 */
[----:B-----5:R-:W-:Y:S01]  /*0370*/  FADD R12, R12, R13 ;  /* 0x0000000d0c0c7221 */ /* 0x020fe20000000000 */
[----:B0-----:R-:W-:-:S04]  /*0380*/  IMAD.WIDE R4, R0, 0x4, R6 ;  /* 0x0000000400047825 */ /* 0x001fc800078e0206 */
[----:B------:R-:W-:-:S04]  /*0390*/  FADD R12, R12, R15 ;  /* 0x0000000f0c0c7221 */ /* 0x000fc80000000000 */
[----:B------:R-:W-:-:S05]  /*03a0*/  FMUL R7, R12, 0.75 ;  /* 0x3f4000000c077820 */ /* 0x000fca0000400000 */
[----:B------:R-:W-:Y:S01]  /*03b0*/  STG.E desc[UR4][R4.64], R7 ;  /* 0x0000000704007986 */ /* 0x000fe2000c101904 */
[----:B------:R-:W-:Y:S05]  /*03c0*/  EXIT ;  /* 0x000000000000794d */ /* 0x000fea0003800000 */
.L_x_0:
[----:B------:R-:W-:-:S00]  /*03d0*/  BRA `(.L_x_0) ;  /* 0xfffffffc00fc7947 */ /* 0x000fc0000383ffff */
[----:B------:R-:W-:-:S00]  /*03e0*/  NOP ;  /* 0x0000000000007918 */ /* 0x000fc00000000000 */
        /* <DEDUP_REMOVED lines=9> */
.L_x_2:


//--------------------- .text._Z13tiled_stencilPfS_i --------------------------
	.section	.text._Z13tiled_stencilPfS_i,"ax",@progbits
	.align	128
        .global         _Z13tiled_stencilPfS_i
        .type           _Z13tiled_stencilPfS_i,@function
        .size           _Z13tiled_stencilPfS_i,(.L_x_3 - _Z13tiled_stencilPfS_i)
        .other          _Z13tiled_stencilPfS_i,@"STO_CUDA_ENTRY STV_DEFAULT"
_Z13tiled_stencilPfS_i:
.text._Z13tiled_stencilPfS_i:
[----:B------:R-:W-:Y:S01]  /*0000*/  LDC R1, c[0x0][0x37c] ;  /* 0x0000df00ff017b82 */ /* 0x000fe20000000800 */
[----:B------:R-:W0:Y:S07]  /*0010*/  S2R R19, SR_TID.X ;  /* 0x0000000000137919 */ /* 0x000e2e0000002100 */
[----:B------:R-:W1:Y:S01]  /*0020*/  LDC R9, c[0x0][0x390] ;  /* 0x0000e400ff097b82 */ /* 0x000e620000000800 */
[----:B------:R-:W2:Y:S01]  /*0030*/  LDCU.64 UR4, c[0x0][0x358] ;  /* 0x00006b00ff0477ac */ /* 0x000ea20008000a00 */
[----:B------:R-:W0:Y:S01]  /*0040*/  S2R R12, SR_CTAID.X ;  /* 0x00000000000c7919 */ /* 0x000e220000002500 */
[----:B------:R-:W3:Y:S05]  /*0050*/  S2R R17, SR_TID.Y ;  /* 0x0000000000117919 */ /* 0x000eea0000002200 */
[----:B------:R-:W4:Y:S01]  /*0060*/  LDC.64 R10, c[0x0][0x388] ;  /* 0x0000e200ff0a7b82 */ /* 0x000f220000000a00 */
[----:B------:R-:W3:Y:S01]  /*0070*/  S2R R16, SR_CTAID.Y ;  /* 0x0000000000107919 */ /* 0x000ee20000002600 */
[----:B------:R-:W5:Y:S01]  /*0080*/  S2R R14, SR_TID.Z ;  /* 0x00000000000e7919 */ /* 0x000f620000002300 */
[----:B------:R-:W5:Y:S01]  /*0090*/  S2R R15, SR_CTAID.Z ;  /* 0x00000000000f7919 */ /* 0x000f620000002700 */
[----:B-1----:R-:W-:Y:S01]  /*00a0*/  VIADD R13, R9, 0xffffffff ;  /* 0xffffffff090d7836 */ /* 0x002fe20000000000 */
[----:B0-----:R-:W-:-:S04]  /*00b0*/  LEA R12, R12, R19, 0x2 ;  /* 0x000000130c0c7211 */ /* 0x001fc800078e10ff */
[C---:B------:R-:W-:Y:S01]  /*00c0*/  ISETP.GE.AND P0, PT, R12.reuse, 0x1, PT ;  /* 0x000000010c00780c */ /* 0x040fe20003f06270 */
[C---:B------:R-:W-:Y:S01]  /*00d0*/  IMAD R2, R12.reuse, R9, RZ ;  /* 0x000000090c027224 */ /* 0x040fe200078e02ff */
[----:B------:R-:W-:Y:S02]  /*00e0*/  ISETP.GE.AND P3, PT, R12, R13, PT ;  /* 0x0000000d0c00720c */ /* 0x000fe40003f66270 */
[----:B---3--:R-:W-:Y:S02]  /*00f0*/  LEA R16, R16, R17, 0x2 ;  /* 0x0000001110107211 */ /* 0x008fe400078e10ff */
[C---:B------:R-:W-:Y:S02]  /*0100*/  ISETP.NE.OR P0, PT, R19.reuse, RZ, !P0 ;  /* 0x000000ff1300720c */ /* 0x040fe40004705670 */
[----:B------:R-:W-:Y:S02]  /*0110*/  ISETP.NE.AND P1, PT, R16, RZ, PT ;  /* 0x000000ff1000720c */ /* 0x000fe40003f25270 */
[----:B------:R-:W-:-:S02]  /*0120*/  ISETP.NE.OR P3, PT, R19, 0x3, P3 ;  /* 0x000000031300780c */ /* 0x000fc40001f65670 */
[----:B------:R-:W-:Y:S02]  /*0130*/  ISETP.NE.OR P1, PT, R17, RZ, !P1 ;  /* 0x000000ff1100720c */ /* 0x000fe40004f25670 */
[----:B-----5:R-:W-:Y:S02]  /*0140*/  LEA R15, R15, R14, 0x2 ;  /* 0x0000000e0f0f7211 */ /* 0x020fe400078e10ff */
[C---:B------:R-:W-:Y:S02]  /*0150*/  ISETP.GE.AND P4, PT, R16.reuse, R13, PT ;  /* 0x0000000d1000720c */ /* 0x040fe40003f86270 */
[----:B------:R-:W-:Y:S01]  /*0160*/  IADD3 R6, PT, PT, R16, R2, RZ ;  /* 0x0000000210067210 */ /* 0x000fe20007ffe0ff */
[----:B------:R-:W-:Y:S01]  /*0170*/  @!P0 IMAD.IADD R0, R2, 0x1, -R9 ;  /* 0x0000000102008824 */ /* 0x000fe200078e0a09 */
[----:B------:R-:W-:Y:S01]  /*0180*/  ISETP.NE.AND P2, PT, R15, RZ, PT ;  /* 0x000000ff0f00720c */ /* 0x000fe20003f45270 */
[CCC-:B------:R-:W-:Y:S01]  /*0190*/  @!P0 IMAD R3, R16.reuse, R9.reuse, R15.reuse ;  /* 0x0000000910038224 */ /* 0x1c0fe200078e020f */
[----:B------:R-:W-:Y:S01]  /*01a0*/  ISETP.NE.OR P4, PT, R17, 0x3, P4 ;  /* 0x000000031100780c */ /* 0x000fe20002785670 */
[-C--:B------:R-:W-:Y:S01]  /*01b0*/  @!P3 IMAD R21, R16, R9.reuse, R15 ;  /* 0x000000091015b224 */ /* 0x080fe200078e020f */
[-C--:B------:R-:W-:Y:S01]  /*01c0*/  @!P3 IADD3 R4, PT, PT, R2, R9.reuse, RZ ;  /* 0x000000090204b210 */ /* 0x080fe20007ffe0ff */
[----:B------:R-:W-:Y:S01]  /*01d0*/  @!P0 IMAD R5, R0, R9, R3 ;  /* 0x0000000900058224 */ /* 0x000fe200078e0203 */
[C---:B------:R-:W-:Y:S01]  /*01e0*/  ISETP.GE.AND P5, PT, R15.reuse, R13, PT ;  /* 0x0000000d0f00720c */ /* 0x040fe20003fa6270 */
[-C--:B------:R-:W-:Y:S01]  /*01f0*/  @!P1 IMAD R0, R16, R9.reuse, -R9 ;  /* 0x0000000910009224 */ /* 0x080fe200078e0a09 */
[----:B------:R-:W-:Y:S01]  /*0200*/  ISETP.NE.OR P6, PT, R14, RZ, !P2 ;  /* 0x000000ff0e00720c */ /* 0x000fe200057c5670 */
[----:B------:R-:W-:Y:S01]  /*0210*/  @!P3 IMAD R21, R4, R9, R21 ;  /* 0x000000090415b224 */ /* 0x000fe200078e0215 */
[----:B------:R-:W-:Y:S01]  /*0220*/  ISETP.NE.OR P5, PT, R14, 0x3, P5 ;  /* 0x000000030e00780c */ /* 0x000fe20002fa5670 */
[----:B------:R-:W-:-:S02]  /*0230*/  @!P1 IMAD.IADD R3, R15, 0x1, R0 ;  /* 0x000000010f039824 */ /* 0x000fc400078e0200 */
[-C--:B------:R-:W-:Y:S02]  /*0240*/  IMAD R0, R6, R9.reuse, R15 ;  /* 0x0000000906007224 */ /* 0x080fe400078e020f */
[----:B------:R-:W-:Y:S02]  /*0250*/  @!P1 IMAD R7, R2, R9, R3 ;  /* 0x0000000902079224 */ /* 0x000fe400078e0203 */
[----:B----4-:R-:W-:-:S04]  /*0260*/  IMAD.WIDE R2, R0, 0x4, R10 ;  /* 0x0000000400027825 */ /* 0x010fc800078e020a */
[--C-:B------:R-:W-:Y:S01]  /*0270*/  @!P0 IMAD.WIDE R4, R5, 0x4, R10.reuse ;  /* 0x0000000405048825 */ /* 0x100fe200078e020a */
[----:B--2---:R-:W2:Y:S03]  /*0280*/  LDG.E R18, desc[UR4][R2.64] ;  /* 0x0000000402127981 */ /* 0x004ea6000c1e1900 */
[--C-:B------:R-:W-:Y:S01]  /*0290*/  @!P1 IMAD.WIDE R6, R7, 0x4, R10.reuse ;  /* 0x0000000407069825 */ /* 0x100fe200078e020a */
[----:B------:R-:W3:Y:S03]  /*02a0*/  @!P6 LDG.E R20, desc[UR4][R2.64+-0x4] ;  /* 0xfffffc040214e981 */ /* 0x000ee6000c1e1900 */
[----:B------:R-:W-:Y:S01]  /*02b0*/  @!P3 IMAD.WIDE R10, R21, 0x4, R10 ;  /* 0x00000004150ab825 */ /* 0x000fe200078e020a */
[----:B------:R0:W4:Y:S03]  /*02c0*/  @!P0 LDG.E R4, desc[UR4][R4.64] ;  /* 0x0000000404048981 */ /* 0x000126000c1e1900 */
[----:B------:R-:W-:Y:S01]  /*02d0*/  @!P4 IMAD.WIDE R8, R9, 0x4, R2 ;  /* 0x000000040908c825 */ /* 0x000fe200078e0202 */
[----:B------:R1:W5:Y:S04]  /*02e0*/  @!P1 LDG.E R6, desc[UR4][R6.64] ;  /* 0x0000000406069981 */ /* 0x000368000c1e1900 */
[----:B------:R-:W3:Y:S04]  /*02f0*/  @!P3 LDG.E R10, desc[UR4][R10.64] ;  /* 0x000000040a0ab981 */ /* 0x000ee8000c1e1900 */
[----:B------:R-:W3:Y:S04]  /*0300*/  @!P4 LDG.E R8, desc[UR4][R8.64] ;  /* 0x000000040808c981 */ /* 0x000ee8000c1e1900 */
[----:B------:R1:W3:Y:S01]  /*0310*/  @!P5 LDG.E R23, desc[UR4][R2.64+0x4] ;  /* 0x000004040217d981 */ /* 0x0002e2000c1e1900 */
[----:B------:R-:W0:Y:S01]  /*0320*/  S2R R22, SR_CgaCtaId ;  /* 0x0000000000167919 */ /* 0x000e220000008800 */
[----:B------:R-:W-:-:S02]  /*0330*/  MOV R21, 0x400 ;  /* 0x0000040000157802 */ /* 0x000fc40000000f00 */
[----:B------:R-:W-:Y:S02]  /*0340*/  ISETP.EQ.OR P2, PT, R16, RZ, !P2 ;  /* 0x000000ff1000720c */ /* 0x000fe40005742670 */
[C---:B------:R-:W-:Y:S02]  /*0350*/  VIMNMX3 R16, R12.reuse, R16, R15, !PT ;  /* 0x000000100c10720f */ /* 0x040fe4000780010f */
[----:B------:R-:W-:-:S04]  /*0360*/  ISETP.LT.OR P2, PT, R12, 0x1, P2 ;  /* 0x000000010c00780c */ /* 0x000fc80001741670 */
[----:B------:R-:W-:Y:S02]  /*0370*/  ISETP.GE.OR P2, PT, R16, R13, P2 ;  /* 0x0000000d1000720c */ /* 0x000fe40001746670 */
[----:B0-----:R-:W-:-:S05]  /*0380*/  LEA R22, R22, R21, 0x18 ;  /* 0x0000001516167211 */ /* 0x001fca00078ec0ff */
[----:B------:R-:W-:-:S04]  /*0390*/  IMAD R19, R19, 0x90, R22 ;  /* 0x0000009013137824 */ /* 0x000fc800078e0216 */
[C---:B------:R-:W-:Y:S02]  /*03a0*/  IMAD R5, R17.reuse, 0x18, R19 ;  /* 0x0000001811057824 */ /* 0x040fe400078e0213 */
[----:B------:R-:W-:Y:S01]  /*03b0*/  IMAD R17, R17, 0x18, R22 ;  /* 0x0000001811117824 */ /* 0x000fe200078e0216 */
[C---:B------:R-:W-:Y:S02]  /*03c0*/  LEA R19, R14.reuse, R19, 0x2 ;  /* 0x000000130e137211 */ /* 0x040fe400078e10ff */
[C---:B-1----:R-:W-:Y:S01]  /*03d0*/  LEA R7, R14.reuse, R5, 0x2 ;  /* 0x000000050e077211 */ /* 0x042fe200078e10ff */
[----:B------:R-:W-:Y:S01]  /*03e0*/  IMAD R17, R14, 0x4, R17 ;  /* 0x000000040e117824 */ /* 0x000fe200078e0211 */
[----:B------:R-:W-:-:S04]  /*03f0*/  IADD3 R3, PT, PT, R5, 0x90, RZ ;  /* 0x0000009005037810 */ /* 0x000fc80007ffe0ff */
[----:B------:R-:W-:Y:S01]  /*0400*/  LEA R14, R14, R3, 0x2 ;  /* 0x000000030e0e7211 */ /* 0x000fe200078e10ff */
[----:B--2---:R0:W-:Y:S04]  /*0410*/  STS [R7+0xac], R18 ;  /* 0x0000ac1207007388 */ /* 0x0041e80000000800 */
[----:B----4-:R0:W-:Y:S04]  /*0420*/  @!P0 STS [R17+0x1c], R4 ;  /* 0x00001c0411008388 */ /* 0x0101e80000000800 */
[----:B-----5:R0:W-:Y:S04]  /*0430*/  @!P1 STS [R19+0x94], R6 ;  /* 0x0000940613009388 */ /* 0x0201e80000000800 */
[----:B---3--:R0:W-:Y:S04]  /*0440*/  @!P6 STS [R5+0xa8], R20 ;  /* 0x0000a8140500e388 */ /* 0x0081e80000000800 */
[----:B------:R0:W-:Y:S04]  /*0450*/  @!P3 STS [R17+0x2ec], R10 ;  /* 0x0002ec0a1100b388 */ /* 0x0001e80000000800 */
[----:B------:R0:W-:Y:S04]  /*0460*/  @!P4 STS [R19+0x10c], R8 ;  /* 0x00010c081300c388 */ /* 0x0001e80000000800 */
[----:B------:R0:W-:Y:S01]  /*0470*/  @!P5 STS [R5+0xbc], R23 ;  /* 0x0000bc170500d388 */ /* 0x0001e20000000800 */
[----:B------:R-:W-:Y:S05]  /*0480*/  @P2 EXIT ;  /* 0x000000000000294d */ /* 0x000fea0003800000 */
[----:B0-----:R-:W-:Y:S01]  /*0490*/  LDS R4, [R14+-0x74] ;  /* 0xffff8c000e047984 */ /* 0x001fe20000000800 */
[----:B------:R-:W0:Y:S03]  /*04a0*/  LDC.64 R2, c[0x0][0x380] ;  /* 0x0000e000ff027b82 */ /* 0x000e260000000a00 */
[----:B------:R-:W1:Y:S04]  /*04b0*/  LDS R5, [R14+0xac] ;  /* 0x0000ac000e057984 */ /* 0x000e680000000800 */
[----:B------:R-:W2:Y:S04]  /*04c0*/  LDS R7, [R14+0x4] ;  /* 0x000004000e077984 */ /* 0x000ea80000000800 */
[----:B------:R-:W3:Y:S04]  /*04d0*/  LDS R9, [R14+0x34] ;  /* 0x000034000e097984 */ /* 0x000ee80000000800 */
[----:B------:R-:W4:Y:S04]  /*04e0*/  LDS R11, [R14+0x18] ;  /* 0x000018000e0b7984 */ /* 0x000f280000000800 */
[----:B------:R-:W5:Y:S01]  /*04f0*/  LDS R13, [R14+0x20] ;  /* 0x000020000e0d7984 */ /* 0x000f620000000800 */
[----:B0-----:R-:W-:-:S04]  /*0500*/  IMAD.WIDE R2, R0, 0x4, R2 ;  /* 0x0000000400027825 */ /* 0x001fc800078e0202 */
[----:B-1----:R-:W-:-:S04]  /*0510*/  FADD R4, R4, R5 ;  /* 0x0000000504047221 */ /* 0x002fc80000000000 */
[----:B--2---:R-:W-:-:S04]  /*0520*/  FADD R4, R4, R7 ;  /* 0x0000000704047221 */ /* 0x004fc80000000000 */
[----:B---3--:R-:W-:-:S04]  /*0530*/  FADD R4, R4, R9 ;  /* 0x0000000904047221 */ /* 0x008fc80000000000 */
[----:B----4-:R-:W-:-:S04]  /*0540*/  FADD R4, R4, R11 ;  /* 0x0000000b04047221 */ /* 0x010fc80000000000 */
[----:B-----5:R-:W-:-:S04]  /*0550*/  FADD R4, R4, R13 ;  /* 0x0000000d04047221 */ /* 0x020fc80000000000 */
[----:B------:R-:W-:-:S05]  /*0560*/  FMUL R5, R4, 0.75 ;  /* 0x3f40000004057820 */ /* 0x000fca0000400000 */
[----:B------:R-:W-:Y:S01]  /*0570*/  STG.E desc[UR4][R2.64], R5 ;  /* 0x0000000502007986 */ /* 0x000fe2000c101904 */
[----:B------:R-:W-:Y:S05]  /*0580*/  EXIT ;  /* 0x000000000000794d */ /* 0x000fea0003800000 */
.L_x_1:
        /* <DEDUP_REMOVED lines=15> */
.L_x_3:


//--------------------- .nv.shared.reserved.0     --------------------------
	.section	.nv.shared.reserved.0,"aw",@nobits
	.weak		__nv_reservedSMEM_offset_0_alias
	.size		__nv_reservedSMEM_offset_0_alias, 0, 64
	.other		__nv_reservedSMEM_offset_0_alias,@"STO_CUDA_RESERVED_SHARED STV_DEFAULT"
__nv_reservedSMEM_offset_0_alias:
	.zero		0
	.zero		64


//--------------------- .nv.shared._Z13tiled_stencilPfS_i --------------------------
	.section	.nv.shared._Z13tiled_stencilPfS_i,"aw",@nobits
	.sectionflags	@""
	.align	4
.nv.shared._Z13tiled_stencilPfS_i:
	.zero		1888


//--------------------- .nv.constant0._Z15untiled_stencilPfS_i --------------------------
	.section	.nv.constant0._Z15untiled_stencilPfS_i,"a",@progbits
	.sectionflags	@""
	.align	4
.nv.constant0._Z15untiled_stencilPfS_i:
	.zero		916


//--------------------- .nv.constant0._Z13tiled_stencilPfS_i --------------------------
	.section	.nv.constant0._Z13tiled_stencilPfS_i,"a",@progbits
	.sectionflags	@""
	.align	4
.nv.constant0._Z13tiled_stencilPfS_i:
	.zero		916


//--------------------- SYMBOLS --------------------------

	.type		.nv.reservedSmem.offset0,@object
	.size		.nv.reservedSmem.offset0,0x4
	.type		.nv.reservedSmem.cap,@object
	.size		.nv.reservedSmem.cap,0x4
